//
// Generated by NVIDIA NVVM Compiler
//
// Compiler Build ID: CL-36424714
// Cuda compilation tools, release 13.0, V13.0.88
// Based on NVVM 20.0.0
//

.version 9.0
.target sm_100
.address_size 64

	// .globl	_Z15matrixMulKernelPiS_S_

.visible .entry _Z15matrixMulKernelPiS_S_(
	.param .u64 .ptr .align 1 _Z15matrixMulKernelPiS_S__param_0,
	.param .u64 .ptr .align 1 _Z15matrixMulKernelPiS_S__param_1,
	.param .u64 .ptr .align 1 _Z15matrixMulKernelPiS_S__param_2
)
{
	.reg .pred 	%p<4>;
	.reg .b32 	%r<14>;
	.reg .b64 	%rd<11>;

	ld.param.u64 	%rd1, [_Z15matrixMulKernelPiS_S__param_0];
	ld.param.u64 	%rd2, [_Z15matrixMulKernelPiS_S__param_1];
	ld.param.u64 	%rd3, [_Z15matrixMulKernelPiS_S__param_2];
	mov.u32 	%r3, %ctaid.y;
	mov.u32 	%r4, %ntid.y;
	mov.u32 	%r5, %tid.y;
	mad.lo.s32 	%r1, %r3, %r4, %r5;
	mov.u32 	%r6, %ctaid.x;
	mov.u32 	%r7, %ntid.x;
	mov.u32 	%r8, %tid.x;
	mad.lo.s32 	%r2, %r6, %r7, %r8;
	setp.gt.u32 	%p1, %r1, 7;
	setp.gt.s32 	%p2, %r2, 7;
	or.pred  	%p3, %p1, %p2;
	@%p3 bra 	$L__BB0_2;
	cvta.to.global.u64 	%rd4, %rd1;
	cvta.to.global.u64 	%rd5, %rd2;
	cvta.to.global.u64 	%rd6, %rd3;
	shl.b32 	%r9, %r1, 3;
	add.s32 	%r10, %r9, %r2;
	mul.wide.s32 	%rd7, %r10, 4;
	add.s64 	%rd8, %rd4, %rd7;
	ld.global.u32 	%r11, [%rd8];
	add.s64 	%rd9, %rd5, %rd7;
	ld.global.u32 	%r12, [%rd9];
	add.s32 	%r13, %r12, %r11;
	add.s64 	%rd10, %rd6, %rd7;
	st.global.u32 	[%rd10], %r13;
$L__BB0_2:
	ret;

}


// ===== COMPILED SASS (sm_100) =====

	.target	sm_100

	.elftype	@"ET_EXEC"


//--------------------- .note.nv.tkinfo           --------------------------
	.section	.note.nv.tkinfo,"",@"SHT_NOTE"
	.sectionflags	@"SHF_NOTE_NV_TKINFO"
	.tkinfo
        /*0018*/ 	.word	0x00000002
        /*0030*/ 	.string	""
        /*0030*/ 	.string	"ptxas"
        /*0030*/ 	.string	"Cuda compilation tools, release 13.0, V13.0.88"
        /*0030*/ 	.string	"Build cuda_13.0.r13.0/compiler.36424714_0"
        /*0030*/ 	.string	"-arch sm_100 -m 64 "



//--------------------- .note.nv.cuinfo           --------------------------
	.section	.note.nv.cuinfo,"",@"SHT_NOTE"
	.sectionflags	@"SHF_NOTE_NV_CUINFO"
        /*0018*/ 	.short	0x0002
        /*001a*/ 	.short	0x0064
        /*001c*/ 	.short	0x0082
	.zero		2


//--------------------- .nv.info                  --------------------------
	.section	.nv.info,"",@"SHT_CUDA_INFO"
	.align	4


	//----- nvinfo : EIATTR_REGCOUNT
	.align		4
        /*0000*/ 	.byte	0x04, 0x2f
        /*0002*/ 	.short	(.L_1 - .L_0)
	.align		4
.L_0:
        /*0004*/ 	.word	index@(_Z15matrixMulKernelPiS_S_)
        /*0008*/ 	.word	0x0000000c


	//----- nvinfo : EIATTR_FRAME_SIZE
	.align		4
.L_1:
        /*000c*/ 	.byte	0x04, 0x11
        /*000e*/ 	.short	(.L_3 - .L_2)
	.align		4
.L_2:
        /*0010*/ 	.word	index@(_Z15matrixMulKernelPiS_S_)
        /*0014*/ 	.word	0x00000000


	//----- nvinfo : EIATTR_MIN_STACK_SIZE
	.align		4
.L_3:
        /*0018*/ 	.byte	0x04, 0x12
        /*001a*/ 	.short	(.L_5 - .L_4)
	.align		4
.L_4:
        /*001c*/ 	.word	index@(_Z15matrixMulKernelPiS_S_)
        /*0020*/ 	.word	0x00000000
.L_5:


//--------------------- .nv.compat                --------------------------
	.section	.nv.compat,"",@"SHT_CUDA_COMPAT_INFO"
	.align	4
        /*0000*/ 	.byte	0x02, 0x09, 0x00, 0x00, 0x02, 0x02, 0x01, 0x00, 0x02, 0x05, 0x05, 0x00, 0x03, 0x07, 0x01, 0x01
        /*0010*/ 	.byte	0x02, 0x03, 0x00, 0x00, 0x02, 0x06, 0x01, 0x00, 0x04, 0x0b, 0x08, 0x00, 0x09, 0x00, 0x00, 0x00
        /*0020*/ 	.byte	0x00, 0x00, 0x00, 0x00


//--------------------- .nv.info._Z15matrixMulKernelPiS_S_ --------------------------
	.section	.nv.info._Z15matrixMulKernelPiS_S_,"",@"SHT_CUDA_INFO"
	.sectionflags	@""
	.align	4


	//----- nvinfo : EIATTR_CUDA_API_VERSION
	.align		4
        /*0000*/ 	.byte	0x04, 0x37
        /*0002*/ 	.short	(.L_7 - .L_6)
.L_6:
        /*0004*/ 	.word	0x00000082


	//----- nvinfo : EIATTR_KPARAM_INFO
	.align		4
.L_7:
        /*0008*/ 	.byte	0x04, 0x17
        /*000a*/ 	.short	(.L_9 - .L_8)
.L_8:
        /*000c*/ 	.word	0x00000000
        /*0010*/ 	.short	0x0002
        /*0012*/ 	.short	0x0010
        /*0014*/ 	.byte	0x00, 0xf5, 0x21, 0x00


	//----- nvinfo : EIATTR_KPARAM_INFO
	.align		4
.L_9:
        /*0018*/ 	.byte	0x04, 0x17
        /*001a*/ 	.short	(.L_11 - .L_10)
.L_10:
        /*001c*/ 	.word	0x00000000
        /*0020*/ 	.short	0x0001
        /*0022*/ 	.short	0x0008
        /*0024*/ 	.byte	0x00, 0xf5, 0x21, 0x00


	//----- nvinfo : EIATTR_KPARAM_INFO
	.align		4
.L_11:
        /*0028*/ 	.byte	0x04, 0x17
        /*002a*/ 	.short	(.L_13 - .L_12)
.L_12:
        /*002c*/ 	.word	0x00000000
        /*0030*/ 	.short	0x0000
        /*0032*/ 	.short	0x0000
        /*0034*/ 	.byte	0x00, 0xf5, 0x21, 0x00


	//----- nvinfo : EIATTR_SPARSE_MMA_MASK
	.align		4
.L_13:
        /*0038*/ 	.byte	0x03, 0x50
        /*003a*/ 	.short	0x0000


	//----- nvinfo : EIATTR_MAXREG_COUNT
	.align		4
        /*003c*/ 	.byte	0x03, 0x1b
        /*003e*/ 	.short	0x00ff


	//----- nvinfo : EIATTR_MERCURY_ISA_VERSION
	.align		4
        /*0040*/ 	.byte	0x03, 0x5f
        /*0042*/ 	.short	0x0101


	//----- nvinfo : EIATTR_VRC_CTA_INIT_COUNT
	.align		4
        /*0044*/ 	.byte	0x02, 0x4a
	.zero		1
	.zero		1


	//----- nvinfo : EIATTR_EXIT_INSTR_OFFSETS
	.align		4
        /*0048*/ 	.byte	0x04, 0x1c
        /*004a*/ 	.short	(.L_15 - .L_14)


	//   ....[0]....
.L_14:
        /*004c*/ 	.word	0x000000b0


	//   ....[1]....
        /*0050*/ 	.word	0x00000180


	//----- nvinfo : EIATTR_CBANK_PARAM_SIZE
	.align		4
.L_15:
        /*0054*/ 	.byte	0x03, 0x19
        /*0056*/ 	.short	0x0018


	//----- nvinfo : EIATTR_PARAM_CBANK
	.align		4
        /*0058*/ 	.byte	0x04, 0x0a
        /*005a*/ 	.short	(.L_17 - .L_16)
	.align		4
.L_16:
        /*005c*/ 	.word	index@(.nv.constant0._Z15matrixMulKernelPiS_S_)
        /*0060*/ 	.short	0x0380
        /*0062*/ 	.short	0x0018


	//----- nvinfo : EIATTR_SW_WAR
	.align		4
.L_17:
        /*0064*/ 	.byte	0x04, 0x36
        /*0066*/ 	.short	(.L_19 - .L_18)
.L_18:
        /*0068*/ 	.word	0x00000008
.L_19:


//--------------------- .nv.callgraph             --------------------------
	.section	.nv.callgraph,"",@"SHT_CUDA_CALLGRAPH"
	.align	4
	.sectionentsize	8
	.align		4
        /*0000*/ 	.word	0x00000000
	.align		4
        /*0004*/ 	.word	0xffffffff
	.align		4
        /*0008*/ 	.word	0x00000000
	.align		4
        /*000c*/ 	.word	0xfffffffe
	.align		4
        /*0010*/ 	.word	0x00000000
	.align		4
        /*0014*/ 	.word	0xfffffffd
	.align		4
        /*0018*/ 	.word	0x00000000
	.align		4
        /*001c*/ 	.word	0xfffffffc


//--------------------- .text._Z15matrixMulKernelPiS_S_ --------------------------
	.section	.text._Z15matrixMulKernelPiS_S_,"ax",@progbits
	.align	128
        .global         _Z15matrixMulKernelPiS_S_
        .type           _Z15matrixMulKernelPiS_S_,@function
        .size           _Z15matrixMulKernelPiS_S_,(.L_x_1 - _Z15matrixMulKernelPiS_S_)
        .other          _Z15matrixMulKernelPiS_S_,@"STO_CUDA_ENTRY STV_DEFAULT"
_Z15matrixMulKernelPiS_S_:
.text._Z15matrixMulKernelPiS_S_:
[----:B------:R-:W-:Y:S01]  /*0000*/  LDC R1, c[0x0][0x37c] ;  /* 0x0000df00ff017b82 */ /* 0x000fe20000000800 */
[----:B------:R-:W0:Y:S07]  /*0010*/  S2R R2, SR_TID.X ;  /* 0x0000000000027919 */ /* 0x000e2e0000002100 */
[----:B------:R-:W1:Y:S01]  /*0020*/  LDC R0, c[0x0][0x364] ;  /* 0x0000d900ff007b82 */ /* 0x000e620000000800 */
[----:B------:R-:W1:Y:S07]  /*0030*/  S2R R3, SR_TID.Y ;  /* 0x0000000000037919 */ /* 0x000e6e0000002200 */
[----:B------:R-:W0:Y:S08]  /*0040*/  S2UR UR5, SR_CTAID.X ;  /* 0x00000000000579c3 */ /* 0x000e300000002500 */
[----:B------:R-:W0:Y:S08]  /*0050*/  LDC R7, c[0x0][0x360] ;  /* 0x0000d800ff077b82 */ /* 0x000e300000000800 */
[----:B------:R-:W1:Y:S01]  /*0060*/  S2UR UR4, SR_CTAID.Y ;  /* 0x00000000000479c3 */ /* 0x000e620000002600 */
[----:B0-----:R-:W-:-:S05]  /*0070*/  IMAD R7, R7, UR5, R2 ;  /* 0x0000000507077c24 */ /* 0x001fca000f8e0202 */
[----:B------:R-:W-:Y:S01]  /*0080*/  ISETP.GT.AND P0, PT, R7, 0x7, PT ;  /* 0x000000070700780c */ /* 0x000fe20003f04270 */
[----:B-1----:R-:W-:-:S05]  /*0090*/  IMAD R0, R0, UR4, R3 ;  /* 0x0000000400007c24 */ /* 0x002fca000f8e0203 */
[----:B------:R-:W-:-:S13]  /*00a0*/  ISETP.GT.U32.OR P0, PT, R0, 0x7, P0 ;  /* 0x000000070000780c */ /* 0x000fda0000704470 */
[----:B------:R-:W-:Y:S05]  /*00b0*/  @P0 EXIT ;  /* 0x000000000000094d */ /* 0x000fea0003800000 */
[----:B------:R-:W0:Y:S01]  /*00c0*/  LDC.64 R2, c[0x0][0x380] ;  /* 0x0000e000ff027b82 */ /* 0x000e220000000a00 */
[----:B------:R-:W1:Y:S01]  /*00d0*/  LDCU.64 UR4, c[0x0][0x358] ;  /* 0x00006b00ff0477ac */ /* 0x000e620008000a00 */
[----:B------:R-:W-:-:S06]  /*00e0*/  LEA R9, R0, R7, 0x3 ;  /* 0x0000000700097211 */ /* 0x000fcc00078e18ff */
[----:B------:R-:W2:Y:S08]  /*00f0*/  LDC.64 R4, c[0x0][0x388] ;  /* 0x0000e200ff047b82 */ /* 0x000eb00000000a00 */
[----:B------:R-:W3:Y:S01]  /*0100*/  LDC.64 R6, c[0x0][0x390] ;  /* 0x0000e400ff067b82 */ /* 0x000ee20000000a00 */
[----:B0-----:R-:W-:-:S06]  /*0110*/  IMAD.WIDE R2, R9, 0x4, R2 ;  /* 0x0000000409027825 */ /* 0x001fcc00078e0202 */
[----:B-1----:R-:W4:Y:S01]  /*0120*/  LDG.E R2, desc[UR4][R2.64] ;  /* 0x0000000402027981 */ /* 0x002f22000c1e1900 */
[----:B--2---:R-:W-:-:S06]  /*0130*/  IMAD.WIDE R4, R9, 0x4, R4 ;  /* 0x0000000409047825 */ /* 0x004fcc00078e0204 */
[----:B------:R-:W4:Y:S01]  /*0140*/  LDG.E R5, desc[UR4][R4.64] ;  /* 0x0000000404057981 */ /* 0x000f22000c1e1900 */
[----:B---3--:R-:W-:Y:S01]  /*0150*/  IMAD.WIDE R6, R9, 0x4, R6 ;  /* 0x0000000409067825 */ /* 0x008fe200078e0206 */
[----:B----4-:R-:W-:-:S05]  /*0160*/  IADD3 R9, PT, PT, R2, R5, RZ ;  /* 0x0000000502097210 */ /* 0x010fca0007ffe0ff */
[----:B------:R-:W-:Y:S01]  /*0170*/  STG.E desc[UR4][R6.64], R9 ;  /* 0x0000000906007986 */ /* 0x000fe2000c101904 */
[----:B------:R-:W-:Y:S05]  /*0180*/  EXIT ;  /* 0x000000000000794d */ /* 0x000fea0003800000 */
.L_x_0:
[----:B------:R-:W-:-:S00]  /*0190*/  BRA `(.L_x_0) ;  /* 0xfffffffc00fc7947 */ /* 0x000fc0000383ffff */
[----:B------:R-:W-:-:S00]  /*01a0*/  NOP ;  /* 0x0000000000007918 */ /* 0x000fc00000000000 */
        /* <DEDUP_REMOVED lines=13> */
.L_x_1:


//--------------------- .nv.shared.reserved.0     --------------------------
	.section	.nv.shared.reserved.0,"aw",@nobits
	.weak		__nv_reservedSMEM_offset_0_alias
	.size		__nv_reservedSMEM_offset_0_alias, 0, 64
	.other		__nv_reservedSMEM_offset_0_alias,@"STO_CUDA_RESERVED_SHARED STV_DEFAULT"
__nv_reservedSMEM_offset_0_alias:
	.zero		0
	.zero		64


//--------------------- .nv.constant0._Z15matrixMulKernelPiS_S_ --------------------------
	.section	.nv.constant0._Z15matrixMulKernelPiS_S_,"a",@progbits
	.sectionflags	@""
	.align	4
.nv.constant0._Z15matrixMulKernelPiS_S_:
	.zero		920


//--------------------- SYMBOLS --------------------------

	.type		.nv.reservedSmem.offset0,@object
	.size		.nv.reservedSmem.offset0,0x4
